//
// Generated by NVIDIA NVVM Compiler
//
// Compiler Build ID: CL-36424714
// Cuda compilation tools, release 13.0, V13.0.88
// Based on NVVM 20.0.0
//

.version 9.0
.target sm_100
.address_size 64

	// .globl	_Z14parallel_mergePKiS0_Piii

.visible .entry _Z14parallel_mergePKiS0_Piii(
	.param .u64 .ptr .align 1 _Z14parallel_mergePKiS0_Piii_param_0,
	.param .u64 .ptr .align 1 _Z14parallel_mergePKiS0_Piii_param_1,
	.param .u64 .ptr .align 1 _Z14parallel_mergePKiS0_Piii_param_2,
	.param .u32 _Z14parallel_mergePKiS0_Piii_param_3,
	.param .u32 _Z14parallel_mergePKiS0_Piii_param_4
)
{
	.reg .pred 	%p<22>;
	.reg .b32 	%r<61>;
	.reg .b64 	%rd<29>;

	ld.param.u64 	%rd5, [_Z14parallel_mergePKiS0_Piii_param_0];
	ld.param.u64 	%rd6, [_Z14parallel_mergePKiS0_Piii_param_1];
	ld.param.u64 	%rd7, [_Z14parallel_mergePKiS0_Piii_param_2];
	ld.param.u32 	%r31, [_Z14parallel_mergePKiS0_Piii_param_3];
	ld.param.u32 	%r32, [_Z14parallel_mergePKiS0_Piii_param_4];
	cvta.to.global.u64 	%rd1, %rd7;
	cvta.to.global.u64 	%rd2, %rd6;
	cvta.to.global.u64 	%rd3, %rd5;
	mov.u32 	%r33, %ctaid.x;
	mov.u32 	%r34, %ntid.x;
	mov.u32 	%r35, %tid.x;
	mad.lo.s32 	%r1, %r33, %r34, %r35;
	add.s32 	%r36, %r32, %r31;
	setp.ge.s32 	%p1, %r1, %r36;
	@%p1 bra 	$L__BB0_25;
	sub.s32 	%r38, %r1, %r32;
	max.s32 	%r55, %r38, 0;
	min.s32 	%r56, %r1, %r31;
	setp.gt.s32 	%p2, %r55, %r56;
	@%p2 bra 	$L__BB0_24;
	setp.eq.s32 	%p3, %r31, 0;
	@%p3 bra 	$L__BB0_3;
	bra.uni 	$L__BB0_14;
$L__BB0_3:
	add.s32 	%r6, %r56, %r55;
	shr.u32 	%r57, %r6, 1;
	sub.s32 	%r58, %r1, %r57;
	setp.lt.s32 	%p12, %r58, 0;
	@%p12 bra 	$L__BB0_12;
	setp.gt.s32 	%p13, %r58, %r32;
	@%p13 bra 	$L__BB0_11;
	setp.lt.s32 	%p14, %r6, 2;
	setp.ge.u32 	%p15, %r58, %r32;
	or.pred  	%p16, %p14, %p15;
	@%p16 bra 	$L__BB0_7;
	add.s32 	%r56, %r57, -1;
	mul.wide.u32 	%rd13, %r57, 4;
	add.s64 	%rd14, %rd3, %rd13;
	ld.global.u32 	%r44, [%rd14+-4];
	mul.wide.u32 	%rd15, %r58, 4;
	add.s64 	%rd16, %rd2, %rd15;
	ld.global.u32 	%r45, [%rd16];
	setp.gt.s32 	%p17, %r44, %r45;
	@%p17 bra 	$L__BB0_13;
$L__BB0_7:
	setp.ge.u32 	%p18, %r58, %r32;
	@%p18 bra 	$L__BB0_24;
	setp.lt.s32 	%p19, %r57, %r31;
	@%p19 bra 	$L__BB0_23;
	mul.wide.u32 	%rd17, %r58, 4;
	add.s64 	%rd18, %rd2, %rd17;
	ld.global.u32 	%r60, [%rd18];
$L__BB0_10:
	mul.wide.s32 	%rd23, %r1, 4;
	add.s64 	%rd24, %rd1, %rd23;
	st.global.u32 	[%rd24], %r60;
	bra.uni 	$L__BB0_25;
$L__BB0_11:
	add.s32 	%r55, %r57, 1;
	bra.uni 	$L__BB0_13;
$L__BB0_12:
	add.s32 	%r56, %r57, -1;
$L__BB0_13:
	setp.gt.s32 	%p21, %r55, %r56;
	@%p21 bra 	$L__BB0_24;
	bra.uni 	$L__BB0_3;
$L__BB0_14:
	mov.u32 	%r14, %r56;
	add.s32 	%r16, %r14, %r55;
	shr.u32 	%r57, %r16, 1;
	sub.s32 	%r58, %r1, %r57;
	setp.gt.s32 	%p4, %r58, -1;
	@%p4 bra 	$L__BB0_16;
	add.s32 	%r56, %r57, -1;
	bra.uni 	$L__BB0_22;
$L__BB0_16:
	setp.le.s32 	%p5, %r58, %r32;
	@%p5 bra 	$L__BB0_18;
	add.s32 	%r55, %r57, 1;
	mov.u32 	%r56, %r14;
	bra.uni 	$L__BB0_22;
$L__BB0_18:
	setp.lt.s32 	%p6, %r16, 2;
	setp.ge.u32 	%p7, %r58, %r32;
	mul.wide.u32 	%rd8, %r57, 4;
	add.s64 	%rd4, %rd3, %rd8;
	or.pred  	%p8, %p6, %p7;
	@%p8 bra 	$L__BB0_20;
	add.s32 	%r56, %r57, -1;
	ld.global.u32 	%r39, [%rd4+-4];
	mul.wide.u32 	%rd9, %r58, 4;
	add.s64 	%rd10, %rd2, %rd9;
	ld.global.u32 	%r40, [%rd10];
	setp.gt.s32 	%p9, %r39, %r40;
	@%p9 bra 	$L__BB0_22;
$L__BB0_20:
	mul.wide.u32 	%rd11, %r58, 4;
	add.s64 	%rd12, %rd2, %rd11;
	ld.global.u32 	%r41, [%rd12+-4];
	ld.global.u32 	%r42, [%rd4];
	setp.le.s32 	%p10, %r41, %r42;
	@%p10 bra 	$L__BB0_7;
	add.s32 	%r55, %r57, 1;
	mov.u32 	%r56, %r14;
$L__BB0_22:
	setp.gt.s32 	%p11, %r55, %r56;
	@%p11 bra 	$L__BB0_24;
	bra.uni 	$L__BB0_14;
$L__BB0_23:
	mul.wide.u32 	%rd19, %r57, 4;
	add.s64 	%rd20, %rd3, %rd19;
	ld.global.u32 	%r46, [%rd20];
	mul.wide.u32 	%rd21, %r58, 4;
	add.s64 	%rd22, %rd2, %rd21;
	ld.global.u32 	%r60, [%rd22];
	setp.gt.s32 	%p20, %r46, %r60;
	@%p20 bra 	$L__BB0_10;
$L__BB0_24:
	mul.wide.s32 	%rd25, %r57, 4;
	add.s64 	%rd26, %rd3, %rd25;
	ld.global.u32 	%r48, [%rd26];
	mul.wide.s32 	%rd27, %r1, 4;
	add.s64 	%rd28, %rd1, %rd27;
	st.global.u32 	[%rd28], %r48;
$L__BB0_25:
	ret;

}


// ===== COMPILED SASS (sm_100) =====

	.target	sm_100

	.elftype	@"ET_EXEC"


//--------------------- .note.nv.tkinfo           --------------------------
	.section	.note.nv.tkinfo,"",@"SHT_NOTE"
	.sectionflags	@"SHF_NOTE_NV_TKINFO"
	.tkinfo
        /*0018*/ 	.word	0x00000002
        /*0030*/ 	.string	""
        /*0030*/ 	.string	"ptxas"
        /*0030*/ 	.string	"Cuda compilation tools, release 13.0, V13.0.88"
        /*0030*/ 	.string	"Build cuda_13.0.r13.0/compiler.36424714_0"
        /*0030*/ 	.string	"-arch sm_100 -m 64 "



//--------------------- .note.nv.cuinfo           --------------------------
	.section	.note.nv.cuinfo,"",@"SHT_NOTE"
	.sectionflags	@"SHF_NOTE_NV_CUINFO"
        /*0018*/ 	.short	0x0002
        /*001a*/ 	.short	0x0064
        /*001c*/ 	.short	0x0082
	.zero		2


//--------------------- .nv.info                  --------------------------
	.section	.nv.info,"",@"SHT_CUDA_INFO"
	.align	4


	//----- nvinfo : EIATTR_REGCOUNT
	.align		4
        /*0000*/ 	.byte	0x04, 0x2f
        /*0002*/ 	.short	(.L_1 - .L_0)
	.align		4
.L_0:
        /*0004*/ 	.word	index@(_Z14parallel_mergePKiS0_Piii)
        /*0008*/ 	.word	0x00000012


	//----- nvinfo : EIATTR_FRAME_SIZE
	.align		4
.L_1:
        /*000c*/ 	.byte	0x04, 0x11
        /*000e*/ 	.short	(.L_3 - .L_2)
	.align		4
.L_2:
        /*0010*/ 	.word	index@(_Z14parallel_mergePKiS0_Piii)
        /*0014*/ 	.word	0x00000000


	//----- nvinfo : EIATTR_MIN_STACK_SIZE
	.align		4
.L_3:
        /*0018*/ 	.byte	0x04, 0x12
        /*001a*/ 	.short	(.L_5 - .L_4)
	.align		4
.L_4:
        /*001c*/ 	.word	index@(_Z14parallel_mergePKiS0_Piii)
        /*0020*/ 	.word	0x00000000
.L_5:


//--------------------- .nv.compat                --------------------------
	.section	.nv.compat,"",@"SHT_CUDA_COMPAT_INFO"
	.align	4
        /*0000*/ 	.byte	0x02, 0x09, 0x00, 0x00, 0x02, 0x02, 0x01, 0x00, 0x02, 0x05, 0x05, 0x00, 0x03, 0x07, 0x01, 0x01
        /*0010*/ 	.byte	0x02, 0x03, 0x00, 0x00, 0x02, 0x06, 0x01, 0x00, 0x04, 0x0b, 0x08, 0x00, 0x09, 0x00, 0x00, 0x00
        /*0020*/ 	.byte	0x00, 0x00, 0x00, 0x00


//--------------------- .nv.info._Z14parallel_mergePKiS0_Piii --------------------------
	.section	.nv.info._Z14parallel_mergePKiS0_Piii,"",@"SHT_CUDA_INFO"
	.sectionflags	@""
	.align	4


	//----- nvinfo : EIATTR_CUDA_API_VERSION
	.align		4
        /*0000*/ 	.byte	0x04, 0x37
        /*0002*/ 	.short	(.L_7 - .L_6)
.L_6:
        /*0004*/ 	.word	0x00000082


	//----- nvinfo : EIATTR_KPARAM_INFO
	.align		4
.L_7:
        /*0008*/ 	.byte	0x04, 0x17
        /*000a*/ 	.short	(.L_9 - .L_8)
.L_8:
        /*000c*/ 	.word	0x00000000
        /*0010*/ 	.short	0x0004
        /*0012*/ 	.short	0x001c
        /*0014*/ 	.byte	0x00, 0xf0, 0x11, 0x00


	//----- nvinfo : EIATTR_KPARAM_INFO
	.align		4
.L_9:
        /*0018*/ 	.byte	0x04, 0x17
        /*001a*/ 	.short	(.L_11 - .L_10)
.L_10:
        /*001c*/ 	.word	0x00000000
        /*0020*/ 	.short	0x0003
        /*0022*/ 	.short	0x0018
        /*0024*/ 	.byte	0x00, 0xf0, 0x11, 0x00


	//----- nvinfo : EIATTR_KPARAM_INFO
	.align		4
.L_11:
        /*0028*/ 	.byte	0x04, 0x17
        /*002a*/ 	.short	(.L_13 - .L_12)
.L_12:
        /*002c*/ 	.word	0x00000000
        /*0030*/ 	.short	0x0002
        /*0032*/ 	.short	0x0010
        /*0034*/ 	.byte	0x00, 0xf5, 0x21, 0x00


	//----- nvinfo : EIATTR_KPARAM_INFO
	.align		4
.L_13:
        /*0038*/ 	.byte	0x04, 0x17
        /*003a*/ 	.short	(.L_15 - .L_14)
.L_14:
        /*003c*/ 	.word	0x00000000
        /*0040*/ 	.short	0x0001
        /*0042*/ 	.short	0x0008
        /*0044*/ 	.byte	0x00, 0xf5, 0x21, 0x00


	//----- nvinfo : EIATTR_KPARAM_INFO
	.align		4
.L_15:
        /*0048*/ 	.byte	0x04, 0x17
        /*004a*/ 	.short	(.L_17 - .L_16)
.L_16:
        /*004c*/ 	.word	0x00000000
        /*0050*/ 	.short	0x0000
        /*0052*/ 	.short	0x0000
        /*0054*/ 	.byte	0x00, 0xf5, 0x21, 0x00


	//----- nvinfo : EIATTR_SPARSE_MMA_MASK
	.align		4
.L_17:
        /*0058*/ 	.byte	0x03, 0x50
        /*005a*/ 	.short	0x0000


	//----- nvinfo : EIATTR_MAXREG_COUNT
	.align		4
        /*005c*/ 	.byte	0x03, 0x1b
        /*005e*/ 	.short	0x00ff


	//----- nvinfo : EIATTR_MERCURY_ISA_VERSION
	.align		4
        /*0060*/ 	.byte	0x03, 0x5f
        /*0062*/ 	.short	0x0101


	//----- nvinfo : EIATTR_VRC_CTA_INIT_COUNT
	.align		4
        /*0064*/ 	.byte	0x02, 0x4a
	.zero		1
	.zero		1


	//----- nvinfo : EIATTR_EXIT_INSTR_OFFSETS
	.align		4
        /*0068*/ 	.byte	0x04, 0x1c
        /*006a*/ 	.short	(.L_19 - .L_18)


	//   ....[0]....
.L_18:
        /*006c*/ 	.word	0x00000080


	//   ....[1]....
        /*0070*/ 	.word	0x00000650


	//   ....[2]....
        /*0074*/ 	.word	0x00000730


	//----- nvinfo : EIATTR_CRS_STACK_SIZE
	.align		4
.L_19:
        /*0078*/ 	.byte	0x04, 0x1e
        /*007a*/ 	.short	(.L_21 - .L_20)
.L_20:
        /*007c*/ 	.word	0x00000000


	//----- nvinfo : EIATTR_CBANK_PARAM_SIZE
	.align		4
.L_21:
        /*0080*/ 	.byte	0x03, 0x19
        /*0082*/ 	.short	0x0020


	//----- nvinfo : EIATTR_PARAM_CBANK
	.align		4
        /*0084*/ 	.byte	0x04, 0x0a
        /*0086*/ 	.short	(.L_23 - .L_22)
	.align		4
.L_22:
        /*0088*/ 	.word	index@(.nv.constant0._Z14parallel_mergePKiS0_Piii)
        /*008c*/ 	.short	0x0380
        /*008e*/ 	.short	0x0020


	//----- nvinfo : EIATTR_SW_WAR
	.align		4
.L_23:
        /*0090*/ 	.byte	0x04, 0x36
        /*0092*/ 	.short	(.L_25 - .L_24)
.L_24:
        /*0094*/ 	.word	0x00000008
.L_25:


//--------------------- .nv.callgraph             --------------------------
	.section	.nv.callgraph,"",@"SHT_CUDA_CALLGRAPH"
	.align	4
	.sectionentsize	8
	.align		4
        /*0000*/ 	.word	0x00000000
	.align		4
        /*0004*/ 	.word	0xffffffff
	.align		4
        /*0008*/ 	.word	0x00000000
	.align		4
        /*000c*/ 	.word	0xfffffffe
	.align		4
        /*0010*/ 	.word	0x00000000
	.align		4
        /*0014*/ 	.word	0xfffffffd
	.align		4
        /*0018*/ 	.word	0x00000000
	.align		4
        /*001c*/ 	.word	0xfffffffc


//--------------------- .text._Z14parallel_mergePKiS0_Piii --------------------------
	.section	.text._Z14parallel_mergePKiS0_Piii,"ax",@progbits
	.align	128
        .global         _Z14parallel_mergePKiS0_Piii
        .type           _Z14parallel_mergePKiS0_Piii,@function
        .size           _Z14parallel_mergePKiS0_Piii,(.L_x_15 - _Z14parallel_mergePKiS0_Piii)
        .other          _Z14parallel_mergePKiS0_Piii,@"STO_CUDA_ENTRY STV_DEFAULT"
_Z14parallel_mergePKiS0_Piii:
.text._Z14parallel_mergePKiS0_Piii:
[----:B------:R-:W-:Y:S01]  /*0000*/  LDC R1, c[0x0][0x37c] ;  /* 0x0000df00ff017b82 */ /* 0x000fe20000000800 */
[----:B------:R-:W0:Y:S07]  /*0010*/  S2R R3, SR_TID.X ;  /* 0x0000000000037919 */ /* 0x000e2e0000002100 */
[----:B------:R-:W0:Y:S01]  /*0020*/  S2UR UR5, SR_CTAID.X ;  /* 0x00000000000579c3 */ /* 0x000e220000002500 */
[----:B------:R-:W1:Y:S07]  /*0030*/  LDCU.64 UR6, c[0x0][0x398] ;  /* 0x00007300ff0677ac */ /* 0x000e6e0008000a00 */
[----:B------:R-:W0:Y:S01]  /*0040*/  LDC R0, c[0x0][0x360] ;  /* 0x0000d800ff007b82 */ /* 0x000e220000000800 */
[----:B-1----:R-:W-:Y:S01]  /*0050*/  UIADD3 UR4, UPT, UPT, UR7, UR6, URZ ;  /* 0x0000000607047290 */ /* 0x002fe2000fffe0ff */
[----:B0-----:R-:W-:-:S05]  /*0060*/  IMAD R0, R0, UR5, R3 ;  /* 0x0000000500007c24 */ /* 0x001fca000f8e0203 */
[----:B------:R-:W-:-:S13]  /*0070*/  ISETP.GE.AND P0, PT, R0, UR4, PT ;  /* 0x0000000400007c0c */ /* 0x000fda000bf06270 */
[----:B------:R-:W-:Y:S05]  /*0080*/  @P0 EXIT ;  /* 0x000000000000094d */ /* 0x000fea0003800000 */
[C---:B------:R-:W-:Y:S01]  /*0090*/  VIADDMNMX R8, R0.reuse, -UR7, RZ, !PT ;  /* 0x8000000700087c46 */ /* 0x040fe2000f8001ff */
[----:B------:R-:W0:Y:S01]  /*00a0*/  LDCU.64 UR4, c[0x0][0x358] ;  /* 0x00006b00ff0477ac */ /* 0x000e220008000a00 */
[----:B------:R-:W-:Y:S01]  /*00b0*/  VIMNMX R3, PT, PT, R0, UR6, PT ;  /* 0x0000000600037c48 */ /* 0x000fe2000bfe0100 */
[----:B------:R-:W-:Y:S01]  /*00c0*/  BSSY.RECONVERGENT B0, `(.L_x_0) ;  /* 0x0000060000007945 */ /* 0x000fe20003800200 */
[----:B------:R-:W1:Y:S02]  /*00d0*/  LDCU UR8, c[0x0][0x39c] ;  /* 0x00007380ff0877ac */ /* 0x000e640008000800 */
[----:B------:R-:W-:-:S13]  /*00e0*/  ISETP.GT.AND P0, PT, R8, R3, PT ;  /* 0x000000030800720c */ /* 0x000fda0003f04270 */
[----:B0-----:R-:W-:Y:S05]  /*00f0*/  @P0 BRA `(.L_x_1) ;  /* 0x0000000400700947 */ /* 0x001fea0003800000 */
[----:B------:R-:W0:Y:S01]  /*0100*/  LDC.64 R6, c[0x0][0x388] ;  /* 0x0000e200ff067b82 */ /* 0x000e220000000a00 */
[----:B------:R-:W-:Y:S01]  /*0110*/  UISETP.NE.AND UP0, UPT, UR6, URZ, UPT ;  /* 0x000000ff0600728c */ /* 0x000fe2000bf05270 */
[----:B------:R-:W-:-:S06]  /*0120*/  IMAD.MOV.U32 R15, RZ, RZ, R3 ;  /* 0x000000ffff0f7224 */ /* 0x000fcc00078e0003 */
[----:B------:R-:W2:Y:S02]  /*0130*/  LDC.64 R4, c[0x0][0x380] ;  /* 0x0000e000ff047b82 */ /* 0x000ea40000000a00 */
[----:B------:R-:W-:Y:S05]  /*0140*/  BRA.U !UP0, `(.L_x_2) ;  /* 0x00000001088c7547 */ /* 0x000fea000b800000 */
.L_x_7:
[----:B------:R-:W-:Y:S01]  /*0150*/  IMAD.IADD R10, R8, 0x1, R15 ;  /* 0x00000001080a7824 */ /* 0x000fe200078e020f */
[----:B------:R-:W-:Y:S01]  /*0160*/  BSSY.RELIABLE B1, `(.L_x_3) ;  /* 0x0000020000017945 */ /* 0x000fe20003800100 */
[----:B------:R-:W-:-:S03]  /*0170*/  MOV R14, R15 ;  /* 0x0000000f000e7202 */ /* 0x000fc60000000f00 */
[----:B------:R-:W-:-:S05]  /*0180*/  SHF.R.U32.HI R3, RZ, 0x1, R10 ;  /* 0x00000001ff037819 */ /* 0x000fca000001160a */
[----:B------:R-:W-:-:S05]  /*0190*/  IMAD.IADD R2, R0, 0x1, -R3 ;  /* 0x0000000100027824 */ /* 0x000fca00078e0a03 */
[----:B------:R-:W-:-:S13]  /*01a0*/  ISETP.GT.AND P0, PT, R2, -0x1, PT ;  /* 0xffffffff0200780c */ /* 0x000fda0003f04270 */
[----:B------:R-:W-:Y:S01]  /*01b0*/  @!P0 VIADD R15, R3, 0xffffffff ;  /* 0xffffffff030f8836 */ /* 0x000fe20000000000 */
[----:B------:R-:W-:Y:S06]  /*01c0*/  @!P0 BRA `(.L_x_4) ;  /* 0x0000000000588947 */ /* 0x000fec0003800000 */
[----:B-1----:R-:W-:-:S05]  /*01d0*/  IMAD.U32 R9, RZ, RZ, UR8 ;  /* 0x00000008ff097e24 */ /* 0x002fca000f8e00ff */
[----:B------:R-:W-:-:S13]  /*01e0*/  ISETP.GT.AND P0, PT, R2, R9, PT ;  /* 0x000000090200720c */ /* 0x000fda0003f04270 */
[----:B------:R-:W-:Y:S01]  /*01f0*/  @P0 IADD3 R8, PT, PT, R3, 0x1, RZ ;  /* 0x0000000103080810 */ /* 0x000fe20007ffe0ff */
[----:B------:R-:W-:Y:S06]  /*0200*/  @P0 BRA `(.L_x_4) ;  /* 0x0000000000480947 */ /* 0x000fec0003800000 */
[----:B------:R-:W-:Y:S01]  /*0210*/  ISETP.GE.U32.AND P0, PT, R2, R9, PT ;  /* 0x000000090200720c */ /* 0x000fe20003f06070 */
[----:B--2---:R-:W-:-:S03]  /*0220*/  IMAD.WIDE.U32 R12, R3, 0x4, R4 ;  /* 0x00000004030c7825 */ /* 0x004fc600078e0004 */
[----:B------:R-:W-:-:S13]  /*0230*/  ISETP.LT.OR P0, PT, R10, 0x2, P0 ;  /* 0x000000020a00780c */ /* 0x000fda0000701670 */
[----:B------:R-:W-:Y:S05]  /*0240*/  @P0 BRA `(.L_x_5) ;  /* 0x0000000000180947 */ /* 0x000fea0003800000 */
[----:B0-----:R-:W-:Y:S01]  /*0250*/  IMAD.WIDE.U32 R10, R2, 0x4, R6 ;  /* 0x00000004020a7825 */ /* 0x001fe200078e0006 */
[----:B------:R-:W2:Y:S05]  /*0260*/  LDG.E R15, desc[UR4][R12.64+-0x4] ;  /* 0xfffffc040c0f7981 */ /* 0x000eaa000c1e1900 */
[----:B------:R-:W2:Y:S02]  /*0270*/  LDG.E R10, desc[UR4][R10.64] ;  /* 0x000000040a0a7981 */ /* 0x000ea4000c1e1900 */
[----:B--2---:R-:W-:Y:S01]  /*0280*/  ISETP.GT.AND P0, PT, R15, R10, PT ;  /* 0x0000000a0f00720c */ /* 0x004fe20003f04270 */
[----:B------:R-:W-:-:S12]  /*0290*/  VIADD R15, R3, 0xffffffff ;  /* 0xffffffff030f7836 */ /* 0x000fd80000000000 */
[----:B------:R-:W-:Y:S05]  /*02a0*/  @P0 BRA `(.L_x_4) ;  /* 0x0000000000200947 */ /* 0x000fea0003800000 */
.L_x_5:
[----:B0-----:R-:W-:Y:S01]  /*02b0*/  IMAD.WIDE.U32 R10, R2, 0x4, R6 ;  /* 0x00000004020a7825 */ /* 0x001fe200078e0006 */
[----:B------:R-:W2:Y:S05]  /*02c0*/  LDG.E R13, desc[UR4][R12.64] ;  /* 0x000000040c0d7981 */ /* 0x000eaa000c1e1900 */
[----:B------:R-:W2:Y:S02]  /*02d0*/  LDG.E R10, desc[UR4][R10.64+-0x4] ;  /* 0xfffffc040a0a7981 */ /* 0x000ea4000c1e1900 */
[----:B--2---:R-:W-:-:S13]  /*02e0*/  ISETP.GT.AND P0, PT, R10, R13, PT ;  /* 0x0000000d0a00720c */ /* 0x004fda0003f04270 */
[----:B------:R-:W-:Y:S05]  /*02f0*/  @!P0 BREAK.RELIABLE B1 ;  /* 0x0000000000018942 */ /* 0x000fea0003800100 */
[----:B------:R-:W-:Y:S05]  /*0300*/  @!P0 BRA `(.L_x_6) ;  /* 0x00000000007c8947 */ /* 0x000fea0003800000 */
[----:B------:R-:W-:Y:S01]  /*0310*/  IMAD.MOV.U32 R15, RZ, RZ, R14 ;  /* 0x000000ffff0f7224 */ /* 0x000fe200078e000e */
[----:B------:R-:W-:-:S07]  /*0320*/  IADD3 R8, PT, PT, R3, 0x1, RZ ;  /* 0x0000000103087810 */ /* 0x000fce0007ffe0ff */
.L_x_4:
[----:B------:R-:W-:-:S13]  /*0330*/  ISETP.GT.AND P0, PT, R8, R15, PT ;  /* 0x0000000f0800720c */ /* 0x000fda0003f04270 */
[----:B------:R-:W-:Y:S05]  /*0340*/  @P0 BREAK.RELIABLE B1 ;  /* 0x0000000000010942 */ /* 0x000fea0003800100 */
[----:B------:R-:W-:Y:S05]  /*0350*/  @P0 BRA `(.L_x_1) ;  /* 0x0000000000d80947 */ /* 0x000fea0003800000 */
[----:B-1----:R-:W-:Y:S05]  /*0360*/  BSYNC.RELIABLE B1 ;  /* 0x0000000000017941 */ /* 0x002fea0003800100 */
.L_x_3:
[----:B------:R-:W-:Y:S05]  /*0370*/  BRA `(.L_x_7) ;  /* 0xfffffffc00747947 */ /* 0x000fea000383ffff */
.L_x_2:
[----:B--2---:R-:W-:Y:S01]  /*0380*/  IMAD.IADD R4, R8, 0x1, R15 ;  /* 0x0000000108047824 */ /* 0x004fe200078e020f */
[----:B------:R-:W-:Y:S04]  /*0390*/  BSSY.RELIABLE B2, `(.L_x_8) ;  /* 0x0000030000027945 */ /* 0x000fe80003800100 */
[----:B------:R-:W-:-:S05]  /*03a0*/  SHF.R.U32.HI R3, RZ, 0x1, R4 ;  /* 0x00000001ff037819 */ /* 0x000fca0000011604 */
[----:B------:R-:W-:-:S05]  /*03b0*/  IMAD.IADD R2, R0, 0x1, -R3 ;  /* 0x0000000100027824 */ /* 0x000fca00078e0a03 */
[----:B------:R-:W-:-:S13]  /*03c0*/  ISETP.GE.AND P0, PT, R2, RZ, PT ;  /* 0x000000ff0200720c */ /* 0x000fda0003f06270 */
[----:B------:R-:W-:Y:S05]  /*03d0*/  @!P0 BRA `(.L_x_9) ;  /* 0x0000000000a88947 */ /* 0x000fea0003800000 */
[----:B------:R-:W2:Y:S02]  /*03e0*/  LDCU UR7, c[0x0][0x39c] ;  /* 0x00007380ff0777ac */ /* 0x000ea40008000800 */
[----:B--2---:R-:W-:-:S04]  /*03f0*/  MOV R9, UR7 ;  /* 0x0000000700097c02 */ /* 0x004fc80008000f00 */
[----:B------:R-:W-:-:S13]  /*0400*/  ISETP.GT.AND P0, PT, R2, R9, PT ;  /* 0x000000090200720c */ /* 0x000fda0003f04270 */
[----:B------:R-:W-:Y:S05]  /*0410*/  @P0 BRA `(.L_x_10) ;  /* 0x0000000000900947 */ /* 0x000fea0003800000 */
[----:B------:R-:W-:-:S04]  /*0420*/  ISETP.GE.U32.AND P0, PT, R2, R9, PT ;  /* 0x000000090200720c */ /* 0x000fc80003f06070 */
[----:B------:R-:W-:-:S13]  /*0430*/  ISETP.LT.OR P0, PT, R4, 0x2, P0 ;  /* 0x000000020400780c */ /* 0x000fda0000701670 */
[----:B------:R-:W-:Y:S05]  /*0440*/  @P0 BREAK.RELIABLE B2 ;  /* 0x0000000000020942 */ /* 0x000fea0003800100 */
[----:B------:R-:W-:Y:S05]  /*0450*/  @P0 BRA `(.L_x_6) ;  /* 0x0000000000280947 */ /* 0x000fea0003800000 */
[----:B------:R-:W2:Y:S08]  /*0460*/  LDC.64 R4, c[0x0][0x380] ;  /* 0x0000e000ff047b82 */ /* 0x000eb00000000a00 */
[----:B0-----:R-:W0:Y:S01]  /*0470*/  LDC.64 R6, c[0x0][0x388] ;  /* 0x0000e200ff067b82 */ /* 0x001e220000000a00 */
[----:B--2---:R-:W-:-:S06]  /*0480*/  IMAD.WIDE.U32 R4, R3, 0x4, R4 ;  /* 0x0000000403047825 */ /* 0x004fcc00078e0004 */
[----:B------:R-:W2:Y:S01]  /*0490*/  LDG.E R4, desc[UR4][R4.64+-0x4] ;  /* 0xfffffc0404047981 */ /* 0x000ea2000c1e1900 */
[----:B0-----:R-:W-:-:S06]  /*04a0*/  IMAD.WIDE.U32 R6, R2, 0x4, R6 ;  /* 0x0000000402067825 */ /* 0x001fcc00078e0006 */
[----:B------:R-:W2:Y:S01]  /*04b0*/  LDG.E R7, desc[UR4][R6.64] ;  /* 0x0000000406077981 */ /* 0x000ea2000c1e1900 */
[----:B------:R-:W-:Y:S01]  /*04c0*/  VIADD R15, R3, 0xffffffff ;  /* 0xffffffff030f7836 */ /* 0x000fe20000000000 */
[----:B--2---:R-:W-:-:S13]  /*04d0*/  ISETP.GT.AND P0, PT, R4, R7, PT ;  /* 0x000000070400720c */ /* 0x004fda0003f04270 */
[----:B------:R-:W-:Y:S05]  /*04e0*/  @!P0 BREAK.RELIABLE B2 ;  /* 0x0000000000028942 */ /* 0x000fea0003800100 */
[----:B------:R-:W-:Y:S05]  /*04f0*/  @P0 BRA `(.L_x_11) ;  /* 0x0000000000640947 */ /* 0x000fea0003800000 */
.L_x_6:
[----:B------:R-:W-:-:S13]  /*0500*/  ISETP.GE.U32.AND P0, PT, R2, R9, PT ;  /* 0x000000090200720c */ /* 0x000fda0003f06070 */
[----:B------:R-:W-:Y:S05]  /*0510*/  @P0 BRA `(.L_x_1) ;  /* 0x0000000000680947 */ /* 0x000fea0003800000 */
[----:B------:R-:W2:Y:S02]  /*0520*/  LDCU UR7, c[0x0][0x398] ;  /* 0x00007300ff0777ac */ /* 0x000ea40008000800 */
[----:B--2---:R-:W-:-:S13]  /*0530*/  ISETP.GE.AND P0, PT, R3, UR7, PT ;  /* 0x0000000703007c0c */ /* 0x004fda000bf06270 */
[----:B------:R-:W-:Y:S05]  /*0540*/  @!P0 BRA `(.L_x_12) ;  /* 0x0000000000108947 */ /* 0x000fea0003800000 */
[----:B------:R-:W2:Y:S02]  /*0550*/  LDC.64 R4, c[0x0][0x388] ;  /* 0x0000e200ff047b82 */ /* 0x000ea40000000a00 */
[----:B--2---:R-:W-:-:S05]  /*0560*/  IMAD.WIDE.U32 R2, R2, 0x4, R4 ;  /* 0x0000000402027825 */ /* 0x004fca00078e0004 */
[----:B------:R2:W5:Y:S01]  /*0570*/  LDG.E R5, desc[UR4][R2.64] ;  /* 0x0000000402057981 */ /* 0x000562000c1e1900 */
[----:B------:R-:W-:Y:S05]  /*0580*/  BRA `(.L_x_13) ;  /* 0x0000000000247947 */ /* 0x000fea0003800000 */
.L_x_12:
[----:B0-----:R-:W0:Y:S08]  /*0590*/  LDC.64 R6, c[0x0][0x388] ;  /* 0x0000e200ff067b82 */ /* 0x001e300000000a00 */
[----:B------:R-:W2:Y:S01]  /*05a0*/  LDC.64 R4, c[0x0][0x380] ;  /* 0x0000e000ff047b82 */ /* 0x000ea20000000a00 */
[----:B0-----:R-:W-:-:S06]  /*05b0*/  IMAD.WIDE.U32 R6, R2, 0x4, R6 ;  /* 0x0000000402067825 */ /* 0x001fcc00078e0006 */
[----:B------:R-:W3:Y:S01]  /*05c0*/  LDG.E R7, desc[UR4][R6.64] ;  /* 0x0000000406077981 */ /* 0x000ee2000c1e1900 */
[----:B--2---:R-:W-:-:S06]  /*05d0*/  IMAD.WIDE.U32 R4, R3, 0x4, R4 ;  /* 0x0000000403047825 */ /* 0x004fcc00078e0004 */
[----:B------:R-:W3:Y:S02]  /*05e0*/  LDG.E R4, desc[UR4][R4.64] ;  /* 0x0000000404047981 */ /* 0x000ee4000c1e1900 */
[----:B---3--:R-:W-:-:S13]  /*05f0*/  ISETP.GT.AND P0, PT, R4, R7, PT ;  /* 0x000000070400720c */ /* 0x008fda0003f04270 */
[----:B------:R-:W-:Y:S05]  /*0600*/  @!P0 BRA `(.L_x_1) ;  /* 0x00000000002c8947 */ /* 0x000fea0003800000 */
[----:B------:R-:W-:-:S07]  /*0610*/  IMAD.MOV.U32 R5, RZ, RZ, R7 ;  /* 0x000000ffff057224 */ /* 0x000fce00078e0007 */
.L_x_13:
[----:B--2---:R-:W2:Y:S02]  /*0620*/  LDC.64 R2, c[0x0][0x390] ;  /* 0x0000e400ff027b82 */ /* 0x004ea40000000a00 */
[----:B--2---:R-:W-:-:S05]  /*0630*/  IMAD.WIDE R2, R0, 0x4, R2 ;  /* 0x0000000400027825 */ /* 0x004fca00078e0202 */
[----:B-----5:R-:W-:Y:S01]  /*0640*/  STG.E desc[UR4][R2.64], R5 ;  /* 0x0000000502007986 */ /* 0x020fe2000c101904 */
[----:B-1----:R-:W-:Y:S05]  /*0650*/  EXIT ;  /* 0x000000000000794d */ /* 0x002fea0003800000 */
.L_x_10:
[----:B------:R-:W-:Y:S01]  /*0660*/  IADD3 R8, PT, PT, R3, 0x1, RZ ;  /* 0x0000000103087810 */ /* 0x000fe20007ffe0ff */
[----:B------:R-:W-:Y:S06]  /*0670*/  BRA `(.L_x_11) ;  /* 0x0000000000047947 */ /* 0x000fec0003800000 */
.L_x_9:
[----:B------:R-:W-:-:S07]  /*0680*/  VIADD R15, R3, 0xffffffff ;  /* 0xffffffff030f7836 */ /* 0x000fce0000000000 */
.L_x_11:
[----:B-1----:R-:W-:Y:S05]  /*0690*/  BSYNC.RELIABLE B2 ;  /* 0x0000000000027941 */ /* 0x002fea0003800100 */
.L_x_8:
[----:B------:R-:W-:-:S13]  /*06a0*/  ISETP.GT.AND P0, PT, R8, R15, PT ;  /* 0x0000000f0800720c */ /* 0x000fda0003f04270 */
[----:B------:R-:W-:Y:S05]  /*06b0*/  @!P0 BRA `(.L_x_2) ;  /* 0xfffffffc00308947 */ /* 0x000fea000383ffff */
.L_x_1:
[----:B-1----:R-:W-:Y:S05]  /*06c0*/  BSYNC.RECONVERGENT B0 ;  /* 0x0000000000007941 */ /* 0x002fea0003800200 */
.L_x_0:
[----:B--2---:R-:W1:Y:S02]  /*06d0*/  LDC.64 R4, c[0x0][0x380] ;  /* 0x0000e000ff047b82 */ /* 0x004e640000000a00 */
[----:B-1----:R-:W-:-:S06]  /*06e0*/  IMAD.WIDE R2, R3, 0x4, R4 ;  /* 0x0000000403027825 */ /* 0x002fcc00078e0204 */
[----:B------:R-:W1:Y:S01]  /*06f0*/  LDC.64 R4, c[0x0][0x390] ;  /* 0x0000e400ff047b82 */ /* 0x000e620000000a00 */
[----:B------:R-:W2:Y:S01]  /*0700*/  LDG.E R3, desc[UR4][R2.64] ;  /* 0x0000000402037981 */ /* 0x000ea2000c1e1900 */
[----:B-1----:R-:W-:-:S05]  /*0710*/  IMAD.WIDE R4, R0, 0x4, R4 ;  /* 0x0000000400047825 */ /* 0x002fca00078e0204 */
[----:B--2---:R-:W-:Y:S01]  /*0720*/  STG.E desc[UR4][R4.64], R3 ;  /* 0x0000000304007986 */ /* 0x004fe2000c101904 */
[----:B------:R-:W-:Y:S05]  /*0730*/  EXIT ;  /* 0x000000000000794d */ /* 0x000fea0003800000 */
.L_x_14:
[----:B------:R-:W-:-:S00]  /*0740*/  BRA `(.L_x_14) ;  /* 0xfffffffc00fc7947 */ /* 0x000fc0000383ffff */
[----:B------:R-:W-:-:S00]  /*0750*/  NOP ;  /* 0x0000000000007918 */ /* 0x000fc00000000000 */
        /* <DEDUP_REMOVED lines=10> */
.L_x_15:


//--------------------- .nv.shared.reserved.0     --------------------------
	.section	.nv.shared.reserved.0,"aw",@nobits
	.weak		__nv_reservedSMEM_offset_0_alias
	.size		__nv_reservedSMEM_offset_0_alias, 0, 64
	.other		__nv_reservedSMEM_offset_0_alias,@"STO_CUDA_RESERVED_SHARED STV_DEFAULT"
__nv_reservedSMEM_offset_0_alias:
	.zero		0
	.zero		64


//--------------------- .nv.constant0._Z14parallel_mergePKiS0_Piii --------------------------
	.section	.nv.constant0._Z14parallel_mergePKiS0_Piii,"a",@progbits
	.sectionflags	@""
	.align	4
.nv.constant0._Z14parallel_mergePKiS0_Piii:
	.zero		928


//--------------------- SYMBOLS --------------------------

	.type		.nv.reservedSmem.offset0,@object
	.size		.nv.reservedSmem.offset0,0x4
